	.headerflags	@"EF_CUDA_TEXMODE_UNIFIED EF_CUDA_64BIT_ADDRESS EF_CUDA_SM89 EF_CUDA_VIRTUAL_SM(EF_CUDA_SM89)"
	.elftype	@"ET_EXEC"


//--------------------- .nv.info                  --------------------------
	.section	.nv.info,"",@"SHT_CUDA_INFO"
	.align	4


	//----- nvinfo : EIATTR_REGCOUNT
	.align		4
        /*0000*/ 	.byte	0x04, 0x2f
        /*0002*/ 	.short	(.L_1 - .L_0)
	.align		4
.L_0:
        /*0004*/ 	.word	index@(triton__0d1d2d3d4d5de6)
        /*0008*/ 	.word	0x00000024


	//----- nvinfo : EIATTR_MAX_STACK_SIZE
	.align		4
.L_1:
        /*000c*/ 	.byte	0x04, 0x23
        /*000e*/ 	.short	(.L_3 - .L_2)
	.align		4
.L_2:
        /*0010*/ 	.word	index@(triton__0d1d2d3d4d5de6)
        /*0014*/ 	.word	0x00000000


	//----- nvinfo : EIATTR_MIN_STACK_SIZE
	.align		4
.L_3:
        /*0018*/ 	.byte	0x04, 0x12
        /*001a*/ 	.short	(.L_5 - .L_4)
	.align		4
.L_4:
        /*001c*/ 	.word	index@(triton__0d1d2d3d4d5de6)
        /*0020*/ 	.word	0x00000000


	//----- nvinfo : EIATTR_FRAME_SIZE
	.align		4
.L_5:
        /*0024*/ 	.byte	0x04, 0x11
        /*0026*/ 	.short	(.L_7 - .L_6)
	.align		4
.L_6:
        /*0028*/ 	.word	index@(triton__0d1d2d3d4d5de6)
        /*002c*/ 	.word	0x00000000
.L_7:


//--------------------- .nv.info.triton__0d1d2d3d4d5de6 --------------------------
	.section	.nv.info.triton__0d1d2d3d4d5de6,"",@"SHT_CUDA_INFO"
	.align	4


	//----- nvinfo : EIATTR_CUDA_API_VERSION
	.align		4
        /*0000*/ 	.byte	0x04, 0x37
        /*0002*/ 	.short	(.L_9 - .L_8)
.L_8:
        /*0004*/ 	.word	0x0000007b


	//----- nvinfo : EIATTR_PARAM_CBANK
	.align		4
.L_9:
        /*0008*/ 	.byte	0x04, 0x0a
        /*000a*/ 	.short	(.L_11 - .L_10)
	.align		4
.L_10:
        /*000c*/ 	.word	index@(.nv.constant0.triton__0d1d2d3d4d5de6)
        /*0010*/ 	.short	0x0160
        /*0012*/ 	.short	0x0030


	//----- nvinfo : EIATTR_CBANK_PARAM_SIZE
	.align		4
.L_11:
        /*0014*/ 	.byte	0x03, 0x19
        /*0016*/ 	.short	0x0030


	//----- nvinfo : EIATTR_KPARAM_INFO
	.align		4
        /*0018*/ 	.byte	0x04, 0x17
        /*001a*/ 	.short	(.L_13 - .L_12)
.L_12:
        /*001c*/ 	.word	0x00000000
        /*0020*/ 	.short	0x0006
        /*0022*/ 	.short	0x002c
        /*0024*/ 	.byte	0x00, 0xf0, 0x11, 0x00


	//----- nvinfo : EIATTR_KPARAM_INFO
	.align		4
.L_13:
        /*0028*/ 	.byte	0x04, 0x17
        /*002a*/ 	.short	(.L_15 - .L_14)
.L_14:
        /*002c*/ 	.word	0x00000000
        /*0030*/ 	.short	0x0005
        /*0032*/ 	.short	0x0028
        /*0034*/ 	.byte	0x00, 0xf0, 0x11, 0x00


	//----- nvinfo : EIATTR_KPARAM_INFO
	.align		4
.L_15:
        /*0038*/ 	.byte	0x04, 0x17
        /*003a*/ 	.short	(.L_17 - .L_16)
.L_16:
        /*003c*/ 	.word	0x00000000
        /*0040*/ 	.short	0x0004
        /*0042*/ 	.short	0x0020
        /*0044*/ 	.byte	0x00, 0xf0, 0x21, 0x00


	//----- nvinfo : EIATTR_KPARAM_INFO
	.align		4
.L_17:
        /*0048*/ 	.byte	0x04, 0x17
        /*004a*/ 	.short	(.L_19 - .L_18)
.L_18:
        /*004c*/ 	.word	0x00000000
        /*0050*/ 	.short	0x0003
        /*0052*/ 	.short	0x0018
        /*0054*/ 	.byte	0x00, 0xf0, 0x21, 0x00


	//----- nvinfo : EIATTR_KPARAM_INFO
	.align		4
.L_19:
        /*0058*/ 	.byte	0x04, 0x17
        /*005a*/ 	.short	(.L_21 - .L_20)
.L_20:
        /*005c*/ 	.word	0x00000000
        /*0060*/ 	.short	0x0002
        /*0062*/ 	.short	0x0010
        /*0064*/ 	.byte	0x00, 0xf0, 0x21, 0x00


	//----- nvinfo : EIATTR_KPARAM_INFO
	.align		4
.L_21:
        /*0068*/ 	.byte	0x04, 0x17
        /*006a*/ 	.short	(.L_23 - .L_22)
.L_22:
        /*006c*/ 	.word	0x00000000
        /*0070*/ 	.short	0x0001
        /*0072*/ 	.short	0x0008
        /*0074*/ 	.byte	0x00, 0xf0, 0x21, 0x00


	//----- nvinfo : EIATTR_KPARAM_INFO
	.align		4
.L_23:
        /*0078*/ 	.byte	0x04, 0x17
        /*007a*/ 	.short	(.L_25 - .L_24)
.L_24:
        /*007c*/ 	.word	0x00000000
        /*0080*/ 	.short	0x0000
        /*0082*/ 	.short	0x0000
        /*0084*/ 	.byte	0x00, 0xf0, 0x21, 0x00


	//----- nvinfo : EIATTR_MAXREG_COUNT
	.align		4
.L_25:
        /*0088*/ 	.byte	0x03, 0x1b
        /*008a*/ 	.short	0x00ff


	//----- nvinfo : EIATTR_EXIT_INSTR_OFFSETS
	.align		4
        /*008c*/ 	.byte	0x04, 0x1c
        /*008e*/ 	.short	(.L_27 - .L_26)


	//   ....[0]....
.L_26:
        /*0090*/ 	.word	0x000008f0


	//   ....[1]....
        /*0094*/ 	.word	0x00000910


	//----- nvinfo : EIATTR_CTAIDZ_USED
	.align		4
.L_27:
        /*0098*/ 	.byte	0x01, 0x04
	.zero		2


	//----- nvinfo : EIATTR_MAX_THREADS
	.align		4
        /*009c*/ 	.byte	0x04, 0x05
        /*009e*/ 	.short	(.L_29 - .L_28)
.L_28:
        /*00a0*/ 	.word	0x00000080
        /*00a4*/ 	.word	0x00000001
        /*00a8*/ 	.word	0x00000001
.L_29:


//--------------------- .nv.rel.action            --------------------------
	.section	.nv.rel.action,"",@"SHT_CUDA_RELOCINFO"
	.align	8
	.sectionentsize	8
        /*0000*/ 	.byte	0x73, 0x00, 0x00, 0x00, 0x00, 0x00, 0x00, 0x00, 0x00, 0x00, 0x00, 0x11, 0x25, 0x00, 0x05, 0x36


//--------------------- .nv.constant0.triton__0d1d2d3d4d5de6 --------------------------
	.section	.nv.constant0.triton__0d1d2d3d4d5de6,"a",@progbits
	.align	4
.nv.constant0.triton__0d1d2d3d4d5de6:
	.zero		400


//--------------------- .text.triton__0d1d2d3d4d5de6 --------------------------
	.section	.text.triton__0d1d2d3d4d5de6,"ax",@progbits
	.sectionflags	@"SHF_BARRIERS=1"
	.sectioninfo	@"SHI_REGISTERS=36"
	.align	128
        .global         triton__0d1d2d3d4d5de6
        .type           triton__0d1d2d3d4d5de6,@function
        .size           triton__0d1d2d3d4d5de6,(.L_x_1 - triton__0d1d2d3d4d5de6)
        .other          triton__0d1d2d3d4d5de6,@"STO_CUDA_ENTRY STV_DEFAULT"
triton__0d1d2d3d4d5de6:
.text.triton__0d1d2d3d4d5de6:
[----:B------:R-:W-:-:S02]  /*0000*/  MOV R1, c[0x0][0x28] ;  /* 0x00000a0000017a02 */ /* 0x000fc40000000f00 */
[----:B------:R-:W0:Y:S01]  /*0010*/  S2R R0, SR_CTAID.Z ;  /* 0x0000000000007919 */ /* 0x000e220000002700 */
[----:B------:R-:W1:Y:S01]  /*0020*/  S2UR UR5, SR_CTAID.Y ;  /* 0x00000000000579c3 */ /* 0x000e620000002600 */
[----:B------:R-:W-:Y:S01]  /*0030*/  CS2R R8, SRZ ;  /* 0x0000000000087805 */ /* 0x000fe2000001ff00 */
[----:B------:R-:W-:Y:S01]  /*0040*/  ULDC.64 UR6, c[0x0][0x118] ;  /* 0x0000460000067ab9 */ /* 0x000fe20000000a00 */
[----:B------:R-:W2:Y:S05]  /*0050*/  S2R R2, SR_TID.X ;  /* 0x0000000000027919 */ /* 0x000eaa0000002100 */
[----:B------:R-:W3:Y:S01]  /*0060*/  S2UR UR4, SR_CTAID.X ;  /* 0x00000000000479c3 */ /* 0x000ee20000002500 */
[----:B0-----:R-:W-:-:S02]  /*0070*/  IADD3 R0, R0, 0x1, RZ ;  /* 0x0000000100007810 */ /* 0x001fc40007ffe0ff */
[----:B--2---:R-:W-:-:S03]  /*0080*/  SHF.L.U32 R18, R2, 0x3, RZ ;  /* 0x0000000302127819 */ /* 0x004fc600000006ff */
[----:B-1----:R-:W-:Y:S01]  /*0090*/  IMAD R0, R0, UR5, RZ ;  /* 0x0000000500007c24 */ /* 0x002fe2000f8e02ff */
[--C-:B------:R-:W-:Y:S02]  /*00a0*/  SHF.R.U32.HI R16, RZ, 0x5, R2.reuse ;  /* 0x00000005ff107819 */ /* 0x100fe40000011602 */
[----:B------:R-:W-:Y:S01]  /*00b0*/  LOP3.LUT R18, R18, 0x18, RZ, 0xc0, !PT ;  /* 0x0000001812127812 */ /* 0x000fe200078ec0ff */
[----:B---3--:R-:W-:Y:S01]  /*00c0*/  USHF.L.U32 UR4, UR4, 0x5, URZ ;  /* 0x0000000504047899 */ /* 0x008fe2000800063f */
[----:B------:R-:W-:Y:S02]  /*00d0*/  SHF.L.U32 R3, R0, 0x5, RZ ;  /* 0x0000000500037819 */ /* 0x000fe400000006ff */
[----:B------:R-:W-:Y:S02]  /*00e0*/  SHF.R.U32.HI R23, RZ, 0x2, R2 ;  /* 0x00000002ff177819 */ /* 0x000fe40000011602 */
[----:B------:R-:W-:Y:S02]  /*00f0*/  LOP3.LUT R4, R3, R18, RZ, 0xfc, !PT ;  /* 0x0000001203047212 */ /* 0x000fe400078efcff */
[----:B------:R-:W-:-:S02]  /*0100*/  SGXT.U32 R16, R16, 0x2 ;  /* 0x000000021010781a */ /* 0x000fc40000000000 */
[----:B------:R-:W-:Y:S01]  /*0110*/  SGXT.U32 R23, R23, 0x3 ;  /* 0x000000031717781a */ /* 0x000fe20000000000 */
[----:B------:R-:W-:Y:S01]  /*0120*/  IMAD.HI R5, R4, 0x66666667, RZ ;  /* 0x6666666704057827 */ /* 0x000fe200078e02ff */
[----:B------:R-:W-:Y:S02]  /*0130*/  SHF.L.U32 R0, R16, 0x3, RZ ;  /* 0x0000000310007819 */ /* 0x000fe400000006ff */
[----:B------:R-:W-:Y:S02]  /*0140*/  ISETP.GE.AND P1, PT, R4, 0x1b80, PT ;  /* 0x00001b800400780c */ /* 0x000fe40003f26270 */
[----:B------:R-:W-:Y:S02]  /*0150*/  SHF.R.U32.HI R6, RZ, 0x1f, R5 ;  /* 0x0000001fff067819 */ /* 0x000fe40000011605 */
[----:B------:R-:W-:Y:S02]  /*0160*/  LOP3.LUT R23, R0, R23, RZ, 0xfc, !PT ;  /* 0x0000001700177212 */ /* 0x000fe400078efcff */
[----:B------:R-:W-:-:S02]  /*0170*/  LEA.HI.SX32 R5, R5, R6, 0x19 ;  /* 0x0000000605057211 */ /* 0x000fc400078fcaff */
[----:B------:R-:W-:Y:S01]  /*0180*/  LOP3.LUT R0, R23, UR4, RZ, 0xfc, !PT ;  /* 0x0000000417007c12 */ /* 0x000fe2000f8efcff */
[----:B------:R-:W-:Y:S02]  /*0190*/  CS2R R6, SRZ ;  /* 0x0000000000067805 */ /* 0x000fe4000001ff00 */
[----:B------:R-:W-:Y:S01]  /*01a0*/  IMAD R25, R5, -0x140, R4 ;  /* 0xfffffec005197824 */ /* 0x000fe200078e0204 */
[----:B------:R-:W-:-:S03]  /*01b0*/  ISETP.LT.AND P0, PT, R0, 0xa8c, !P1 ;  /* 0x00000a8c0000780c */ /* 0x000fc60004f01270 */
[----:B------:R-:W-:Y:S01]  /*01c0*/  IMAD R4, R0, 0x140, R25 ;  /* 0x0000014000047824 */ /* 0x000fe200078e0219 */
[----:B------:R-:W-:-:S03]  /*01d0*/  MOV R0, 0x2 ;  /* 0x0000000200007802 */ /* 0x000fc60000000f00 */
[----:B------:R-:W-:Y:S01]  /*01e0*/  IMAD R27, R5, 0xd2f00, R4 ;  /* 0x000d2f00051b7824 */ /* 0x000fe200078e0204 */
[----:B------:R-:W-:Y:S01]  /*01f0*/  CS2R R10, SRZ ;  /* 0x00000000000a7805 */ /* 0x000fe2000001ff00 */
[----:B------:R-:W-:Y:S01]  /*0200*/  CS2R R4, SRZ ;  /* 0x0000000000047805 */ /* 0x000fe2000001ff00 */
[----:B------:R-:W-:-:S04]  /*0210*/  IMAD.WIDE R24, R25, R0, c[0x0][0x168] ;  /* 0x00005a0019187625 */ /* 0x000fc800078e0200 */
[CC--:B------:R-:W-:Y:S01]  /*0220*/  IMAD.WIDE R20, R27.reuse, R0.reuse, c[0x0][0x160] ;  /* 0x000058001b147625 */ /* 0x0c0fe200078e0200 */
[----:B------:R0:W2:Y:S01]  /*0230*/  @!P1 LDG.E.EL.128 R8, [R24.64] ;  /* 0x0000000618089981 */ /* 0x0000a2000c2e1d00 */
[----:B------:R-:W-:Y:S01]  /*0240*/  CS2R R12, SRZ ;  /* 0x00000000000c7805 */ /* 0x000fe2000001ff00 */
[----:B------:R-:W-:Y:S02]  /*0250*/  CS2R R14, SRZ ;  /* 0x00000000000e7805 */ /* 0x000fe4000001ff00 */
[----:B------:R1:W3:Y:S01]  /*0260*/  @P0 LDG.E.EL.128 R4, [R20.64] ;  /* 0x0000000614040981 */ /* 0x0002e2000c2e1d00 */
[----:B------:R-:W-:-:S05]  /*0270*/  IMAD.WIDE R26, R27, R0, c[0x0][0x170] ;  /* 0x00005c001b1a7625 */ /* 0x000fca00078e0200 */
[----:B------:R4:W5:Y:S01]  /*0280*/  @P0 LDG.E.EL.128 R12, [R26.64] ;  /* 0x000000061a0c0981 */ /* 0x000962000c2e1d00 */
[----:B------:R-:W-:Y:S02]  /*0290*/  SHF.L.U32 R17, R2, 0x2, RZ ;  /* 0x0000000202117819 */ /* 0x000fe400000006ff */
[----:B------:R-:W-:Y:S02]  /*02a0*/  SHF.R.U32.HI R19, RZ, 0x3, R2 ;  /* 0x00000003ff137819 */ /* 0x000fe40000011602 */
[----:B------:R-:W-:Y:S02]  /*02b0*/  LOP3.LUT R29, R17, 0x1c, RZ, 0xc0, !PT ;  /* 0x0000001c111d7812 */ /* 0x000fe400078ec0ff */
[----:B------:R-:W-:Y:S02]  /*02c0*/  SGXT.U32 R2, R19, 0x2 ;  /* 0x000000021302781a */ /* 0x000fe40000000000 */
[----:B------:R-:W-:Y:S02]  /*02d0*/  SHF.L.U32 R17, R16, 0x2, RZ ;  /* 0x0000000210117819 */ /* 0x000fe400000006ff */
[----:B------:R-:W-:-:S02]  /*02e0*/  LOP3.LUT R22, R29, UR4, RZ, 0xfc, !PT ;  /* 0x000000041d167c12 */ /* 0x000fc4000f8efcff */
[----:B-1----:R-:W-:Y:S02]  /*02f0*/  LOP3.LUT R20, R17, R2, RZ, 0xfc, !PT ;  /* 0x0000000211147212 */ /* 0x002fe400078efcff */
[----:B------:R-:W-:Y:S02]  /*0300*/  ISETP.GE.AND P0, PT, R22, 0xa8c, PT ;  /* 0x00000a8c1600780c */ /* 0x000fe40003f06270 */
[----:B------:R-:W-:-:S04]  /*0310*/  LOP3.LUT R19, R3, R20, RZ, 0xfc, !PT ;  /* 0x0000001403137212 */ /* 0x000fc800078efcff */
[C---:B------:R-:W-:Y:S01]  /*0320*/  ISETP.LT.AND P1, PT, R19.reuse, 0x1b80, !P0 ;  /* 0x00001b801300780c */ /* 0x040fe20004721270 */
[----:B------:R-:W-:Y:S01]  /*0330*/  IMAD R19, R19, 0xa8c, R22 ;  /* 0x00000a8c13137824 */ /* 0x000fe200078e0216 */
[----:B------:R-:W-:Y:S01]  /*0340*/  LOP3.LUT R3, R3, 0x10, R20, 0xfe, !PT ;  /* 0x0000001003037812 */ /* 0x000fe200078efe14 */
[----:B------:R-:W-:Y:S02]  /*0350*/  CS2R R16, SRZ ;  /* 0x0000000000107805 */ /* 0x000fe4000001ff00 */
[----:B0-----:R-:W-:Y:S01]  /*0360*/  IMAD.WIDE R24, R19, R0, c[0x0][0x178] ;  /* 0x00005e0013187625 */ /* 0x001fe200078e0200 */
[----:B------:R-:W-:-:S03]  /*0370*/  ISETP.LT.AND P0, PT, R3, 0x1b80, !P0 ;  /* 0x00001b800300780c */ /* 0x000fc60004701270 */
[----:B------:R-:W-:-:S04]  /*0380*/  IMAD R21, R3, 0xa8c, R22 ;  /* 0x00000a8c03157824 */ /* 0x000fc800078e0216 */
[----:B------:R2:W5:Y:S01]  /*0390*/  @P1 LDG.E.EL.64 R16, [R24.64] ;  /* 0x0000000618101981 */ /* 0x000562000c2e1b00 */
[----:B------:R-:W-:Y:S01]  /*03a0*/  CS2R R2, SRZ ;  /* 0x0000000000027805 */ /* 0x000fe2000001ff00 */
[----:B----4-:R-:W-:-:S05]  /*03b0*/  IMAD.WIDE R26, R21, R0, c[0x0][0x178] ;  /* 0x00005e00151a7625 */ /* 0x010fca00078e0200 */
[----:B------:R0:W4:Y:S01]  /*03c0*/  @P0 LDG.E.EL.64 R2, [R26.64] ;  /* 0x000000061a020981 */ /* 0x000122000c2e1b00 */
[----:B------:R-:W-:Y:S02]  /*03d0*/  IMAD R20, R20, 0x21, R29 ;  /* 0x0000002114147824 */ /* 0x000fe400078e021d */
[----:B------:R-:W-:Y:S02]  /*03e0*/  IMAD R18, R18, 0x21, R23 ;  /* 0x0000002112127824 */ /* 0x000fe400078e0217 */
[--C-:B--2---:R-:W-:Y:S02]  /*03f0*/  HADD2.F32 R24, -RZ, R8.reuse.H0_H0 ;  /* 0x20000008ff187230 */ /* 0x104fe40000004100 */
[----:B------:R-:W-:Y:S02]  /*0400*/  HADD2.F32 R25, -RZ, R8.H1_H1 ;  /* 0x30000008ff197230 */ /* 0x000fe40000004100 */
[--C-:B---3--:R-:W-:Y:S02]  /*0410*/  HADD2.F32 R29, -RZ, R4.reuse.H0_H0 ;  /* 0x20000004ff1d7230 */ /* 0x108fe40000004100 */
[----:B------:R-:W-:-:S02]  /*0420*/  HADD2.F32 R28, -RZ, R4.H1_H1 ;  /* 0x30000004ff1c7230 */ /* 0x000fc40000004100 */
[----:B------:R-:W-:Y:S02]  /*0430*/  HADD2.F32 R4, -RZ, R7.H0_H0 ;  /* 0x20000007ff047230 */ /* 0x000fe40000004100 */
[--C-:B------:R-:W-:Y:S02]  /*0440*/  HADD2.F32 R30, -RZ, R10.reuse.H0_H0 ;  /* 0x2000000aff1e7230 */ /* 0x100fe40000004100 */
[----:B------:R-:W-:Y:S02]  /*0450*/  HADD2.F32 R31, -RZ, R10.H1_H1 ;  /* 0x3000000aff1f7230 */ /* 0x000fe40000004100 */
[--C-:B------:R-:W-:Y:S02]  /*0460*/  HADD2.F32 R23, -RZ, R5.reuse.H0_H0 ;  /* 0x20000005ff177230 */ /* 0x100fe40000004100 */
[----:B------:R-:W-:Y:S02]  /*0470*/  HADD2.F32 R22, -RZ, R5.H1_H1 ;  /* 0x30000005ff167230 */ /* 0x000fe40000004100 */
[----:B------:R-:W-:-:S02]  /*0480*/  HADD2.F32 R7, -RZ, R7.H1_H1 ;  /* 0x30000007ff077230 */ /* 0x000fc40000004100 */
[----:B0-----:R-:W-:Y:S02]  /*0490*/  HADD2.F32 R26, -RZ, R9.H0_H0 ;  /* 0x20000009ff1a7230 */ /* 0x001fe40000004100 */
[----:B------:R-:W-:Y:S02]  /*04a0*/  HADD2.F32 R10, -RZ, R11.H1_H1 ;  /* 0x3000000bff0a7230 */ /* 0x000fe40000004100 */
[--C-:B------:R-:W-:Y:S02]  /*04b0*/  HADD2.F32 R5, -RZ, R6.reuse.H0_H0 ;  /* 0x20000006ff057230 */ /* 0x100fe40000004100 */
[----:B------:R-:W-:Y:S02]  /*04c0*/  HADD2.F32 R6, -RZ, R6.H1_H1 ;  /* 0x30000006ff067230 */ /* 0x000fe40000004100 */
[----:B------:R-:W-:Y:S02]  /*04d0*/  HADD2.F32 R27, -RZ, R9.H1_H1 ;  /* 0x30000009ff1b7230 */ /* 0x000fe40000004100 */
[----:B------:R-:W-:Y:S01]  /*04e0*/  HADD2.F32 R33, -RZ, R11.H0_H0 ;  /* 0x2000000bff217230 */ /* 0x000fe20000004100 */
[----:B------:R-:W-:Y:S01]  /*04f0*/  FADD R8, R29, R24 ;  /* 0x000000181d087221 */ /* 0x000fe20000000000 */
[----:B------:R-:W-:Y:S01]  /*0500*/  FADD R9, R25, R28 ;  /* 0x0000001c19097221 */ /* 0x000fe20000000000 */
[----:B------:R-:W-:Y:S01]  /*0510*/  FADD R23, R23, R26 ;  /* 0x0000001a17177221 */ /* 0x000fe20000000000 */
[----:B------:R-:W-:Y:S01]  /*0520*/  FADD R10, R10, R7 ;  /* 0x000000070a0a7221 */ /* 0x000fe20000000000 */
[----:B-----5:R-:W-:-:S02]  /*0530*/  HADD2.F32 R11, -RZ, R12.H0_H0 ;  /* 0x2000000cff0b7230 */ /* 0x020fc40000004100 */
[----:B------:R-:W-:Y:S02]  /*0540*/  HADD2.F32 R24, -RZ, R13.H0_H0 ;  /* 0x2000000dff187230 */ /* 0x000fe40000004100 */
[----:B------:R-:W-:Y:S01]  /*0550*/  HADD2.F32 R25, -RZ, R15.H0_H0 ;  /* 0x2000000fff197230 */ /* 0x000fe20000004100 */
[----:B------:R-:W-:Y:S01]  /*0560*/  FADD R22, R27, R22 ;  /* 0x000000161b167221 */ /* 0x000fe20000000000 */
[----:B------:R-:W-:Y:S01]  /*0570*/  HADD2.F32 R12, -RZ, R12.H1_H1 ;  /* 0x3000000cff0c7230 */ /* 0x000fe20000004100 */
[----:B------:R-:W-:Y:S01]  /*0580*/  FADD R5, R5, R30 ;  /* 0x0000001e05057221 */ /* 0x000fe20000000000 */
[----:B------:R-:W-:Y:S01]  /*0590*/  HADD2.F32 R13, -RZ, R13.H1_H1 ;  /* 0x3000000dff0d7230 */ /* 0x000fe20000004100 */
[----:B------:R-:W-:Y:S01]  /*05a0*/  FADD R6, R31, R6 ;  /* 0x000000061f067221 */ /* 0x000fe20000000000 */
[--C-:B------:R-:W-:Y:S01]  /*05b0*/  HADD2.F32 R26, -RZ, R14.reuse.H0_H0 ;  /* 0x2000000eff1a7230 */ /* 0x100fe20000004100 */
[----:B------:R-:W-:Y:S01]  /*05c0*/  FADD R4, R4, R33 ;  /* 0x0000002104047221 */ /* 0x000fe20000000000 */
[----:B------:R-:W-:-:S02]  /*05d0*/  HADD2.F32 R7, -RZ, R14.H1_H1 ;  /* 0x3000000eff077230 */ /* 0x000fc40000004100 */
[----:B------:R-:W-:Y:S01]  /*05e0*/  HADD2.F32 R15, -RZ, R15.H1_H1 ;  /* 0x3000000fff0f7230 */ /* 0x000fe20000004100 */
[----:B------:R-:W-:Y:S01]  /*05f0*/  FFMA R11, R11, 0.125, R8 ;  /* 0x3e0000000b0b7823 */ /* 0x000fe20000000008 */
[----:B------:R-:W-:Y:S01]  /*0600*/  FFMA R9, R12, 0.125, R9 ;  /* 0x3e0000000c097823 */ /* 0x000fe20000000009 */
[----:B------:R-:W-:Y:S01]  /*0610*/  FFMA R23, R24, 0.125, R23 ;  /* 0x3e00000018177823 */ /* 0x000fe20000000017 */
[----:B------:R-:W-:Y:S01]  /*0620*/  FFMA R13, R13, 0.125, R22 ;  /* 0x3e0000000d0d7823 */ /* 0x000fe20000000016 */
[----:B------:R-:W-:Y:S01]  /*0630*/  FFMA R5, R26, 0.125, R5 ;  /* 0x3e0000001a057823 */ /* 0x000fe20000000005 */
[----:B------:R-:W-:Y:S01]  /*0640*/  FFMA R7, R7, 0.125, R6 ;  /* 0x3e00000007077823 */ /* 0x000fe20000000006 */
[----:B------:R-:W-:Y:S01]  /*0650*/  FFMA R25, R25, 0.125, R4 ;  /* 0x3e00000019197823 */ /* 0x000fe20000000004 */
[----:B------:R-:W-:Y:S01]  /*0660*/  FFMA R15, R15, 0.125, R10 ;  /* 0x3e0000000f0f7823 */ /* 0x000fe2000000000a */
[----:B------:R-:W-:Y:S04]  /*0670*/  STS [R18.X4], R11 ;  /* 0x0000000b12007388 */ /* 0x000fe80000004800 */
[----:B------:R-:W-:Y:S04]  /*0680*/  STS [R18.X4+0x84], R9 ;  /* 0x0000840912007388 */ /* 0x000fe80000004800 */
[----:B------:R-:W-:Y:S04]  /*0690*/  STS [R18.X4+0x108], R23 ;  /* 0x0001081712007388 */ /* 0x000fe80000004800 */
[----:B------:R-:W-:Y:S04]  /*06a0*/  STS [R18.X4+0x18c], R13 ;  /* 0x00018c0d12007388 */ /* 0x000fe80000004800 */
[----:B------:R-:W-:Y:S04]  /*06b0*/  STS [R18.X4+0x210], R5 ;  /* 0x0002100512007388 */ /* 0x000fe80000004800 */
[----:B------:R-:W-:Y:S04]  /*06c0*/  STS [R18.X4+0x294], R7 ;  /* 0x0002940712007388 */ /* 0x000fe80000004800 */
[----:B------:R-:W-:Y:S04]  /*06d0*/  STS [R18.X4+0x318], R25 ;  /* 0x0003181912007388 */ /* 0x000fe80000004800 */
[----:B------:R-:W-:Y:S04]  /*06e0*/  STS [R18.X4+0x39c], R15 ;  /* 0x00039c0f12007388 */ /* 0x000fe80000004800 */
[----:B------:R-:W-:Y:S06]  /*06f0*/  BAR.SYNC 0x0 ;  /* 0x0000000000007b1d */ /* 0x000fec0000000000 */
[----:B------:R-:W0:Y:S04]  /*0700*/  LDS R6, [R20.X4+0x4] ;  /* 0x0000040014067984 */ /* 0x000e280000004800 */
[----:B------:R-:W1:Y:S04]  /*0710*/  LDS R8, [R20.X4+0x8] ;  /* 0x0000080014087984 */ /* 0x000e680000004800 */
[----:B------:R-:W2:Y:S04]  /*0720*/  LDS R4, [R20.X4] ;  /* 0x0000000014047984 */ /* 0x000ea80000004800 */
[----:B------:R-:W3:Y:S04]  /*0730*/  LDS R9, [R20.X4+0xc] ;  /* 0x00000c0014097984 */ /* 0x000ee80000004800 */
[----:B------:R-:W5:Y:S04]  /*0740*/  LDS R11, [R20.X4+0x844] ;  /* 0x00084400140b7984 */ /* 0x000f680000004800 */
[----:B------:R-:W5:Y:S04]  /*0750*/  LDS R7, [R20.X4+0x84c] ;  /* 0x00084c0014077984 */ /* 0x000f680000004800 */
[----:B------:R-:W5:Y:S04]  /*0760*/  LDS R10, [R20.X4+0x840] ;  /* 0x00084000140a7984 */ /* 0x000f680000004800 */
[----:B------:R-:W5:Y:S01]  /*0770*/  LDS R5, [R20.X4+0x848] ;  /* 0x0008480014057984 */ /* 0x000f620000004800 */
[----:B------:R-:W-:-:S02]  /*0780*/  HADD2.F32 R13, -RZ, R16.H1_H1 ;  /* 0x30000010ff0d7230 */ /* 0x000fc40000004100 */
[----:B------:R-:W-:Y:S02]  /*0790*/  HADD2.F32 R15, -RZ, R17.H0_H0 ;  /* 0x20000011ff0f7230 */ /* 0x000fe40000004100 */
[----:B------:R-:W-:Y:S02]  /*07a0*/  HADD2.F32 R23, -RZ, R16.H0_H0 ;  /* 0x20000010ff177230 */ /* 0x000fe40000004100 */
[----:B----4-:R-:W-:Y:S01]  /*07b0*/  HADD2.F32 R12, -RZ, R3.H1_H1 ;  /* 0x30000003ff0c7230 */ /* 0x010fe20000004100 */
[----:B0-----:R-:W-:Y:S01]  /*07c0*/  FADD R13, R6, R13 ;  /* 0x0000000d060d7221 */ /* 0x001fe20000000000 */
[----:B------:R-:W-:Y:S01]  /*07d0*/  HADD2.F32 R6, -RZ, R17.H1_H1 ;  /* 0x30000011ff067230 */ /* 0x000fe20000004100 */
[----:B-1----:R-:W-:Y:S01]  /*07e0*/  FADD R8, R8, R15 ;  /* 0x0000000f08087221 */ /* 0x002fe20000000000 */
[--C-:B------:R-:W-:Y:S02]  /*07f0*/  HADD2.F32 R15, -RZ, R2.reuse.H0_H0 ;  /* 0x20000002ff0f7230 */ /* 0x100fe40000004100 */
[----:B------:R-:W-:Y:S01]  /*0800*/  HADD2.F32 R2, -RZ, R2.H1_H1 ;  /* 0x30000002ff027230 */ /* 0x000fe20000004100 */
[----:B--2---:R-:W-:Y:S01]  /*0810*/  FADD R4, R4, R23 ;  /* 0x0000001704047221 */ /* 0x004fe20000000000 */
[----:B------:R-:W-:Y:S01]  /*0820*/  HADD2.F32 R14, -RZ, R3.H0_H0 ;  /* 0x20000003ff0e7230 */ /* 0x000fe20000004100 */
[----:B---3--:R-:W-:-:S03]  /*0830*/  FADD R9, R9, R6 ;  /* 0x0000000609097221 */ /* 0x008fc60000000000 */
[----:B------:R-:W-:Y:S01]  /*0840*/  F2FP.F16.F32.PACK_AB R6, R13, R4 ;  /* 0x000000040d06723e */ /* 0x000fe200000000ff */
[----:B-----5:R-:W-:Y:S01]  /*0850*/  FADD R11, R11, R2 ;  /* 0x000000020b0b7221 */ /* 0x020fe20000000000 */
[----:B------:R-:W-:Y:S01]  /*0860*/  IMAD.WIDE R2, R19, R0, c[0x0][0x180] ;  /* 0x0000600013027625 */ /* 0x000fe200078e0200 */
[----:B------:R-:W-:Y:S01]  /*0870*/  FADD R12, R7, R12 ;  /* 0x0000000c070c7221 */ /* 0x000fe20000000000 */
[----:B------:R-:W-:Y:S01]  /*0880*/  F2FP.F16.F32.PACK_AB R7, R9, R8 ;  /* 0x000000080907723e */ /* 0x000fe200000000ff */
[----:B------:R-:W-:Y:S01]  /*0890*/  FADD R10, R10, R15 ;  /* 0x0000000f0a0a7221 */ /* 0x000fe20000000000 */
[----:B------:R-:W-:-:S03]  /*08a0*/  FADD R5, R5, R14 ;  /* 0x0000000e05057221 */ /* 0x000fc60000000000 */
[----:B------:R0:W-:Y:S01]  /*08b0*/  @P1 STG.E.64 [R2.64], R6 ;  /* 0x0000000602001986 */ /* 0x0001e2000c101b06 */
[----:B------:R-:W-:Y:S02]  /*08c0*/  F2FP.F16.F32.PACK_AB R10, R11, R10 ;  /* 0x0000000a0b0a723e */ /* 0x000fe400000000ff */
[----:B------:R-:W-:Y:S01]  /*08d0*/  F2FP.F16.F32.PACK_AB R11, R12, R5 ;  /* 0x000000050c0b723e */ /* 0x000fe200000000ff */
[----:B------:R-:W-:Y:S01]  /*08e0*/  IMAD.WIDE R4, R21, R0, c[0x0][0x180] ;  /* 0x0000600015047625 */ /* 0x000fe200078e0200 */
[----:B------:R-:W-:Y:S06]  /*08f0*/  @!P0 EXIT ;  /* 0x000000000000894d */ /* 0x000fec0003800000 */
[----:B------:R-:W-:Y:S01]  /*0900*/  STG.E.64 [R4.64], R10 ;  /* 0x0000000a04007986 */ /* 0x000fe2000c101b06 */
[----:B------:R-:W-:Y:S05]  /*0910*/  EXIT ;  /* 0x000000000000794d */ /* 0x000fea0003800000 */
.L_x_0:
[----:B------:R-:W-:-:S00]  /*0920*/  BRA `(.L_x_0) ;  /* 0xfffffff000007947 */ /* 0x000fc0000383ffff */
[----:B------:R-:W-:-:S00]  /*0930*/  NOP ;  /* 0x0000000000007918 */ /* 0x000fc00000000000 */
        /* <DEDUP_REMOVED lines=12> */
.L_x_1:


//--------------------- .nv.shared.triton__0d1d2d3d4d5de6 --------------------------
	.section	.nv.shared.triton__0d1d2d3d4d5de6,"aw",@nobits
	.align	16
